//
// Generated by NVIDIA NVVM Compiler
//
// Compiler Build ID: CL-36424714
// Cuda compilation tools, release 13.0, V13.0.88
// Based on NVVM 20.0.0
//

.version 9.0
.target sm_100
.address_size 64

	// .globl	_Z11reduceinterPjS_j
.extern .shared .align 16 .b8 sdata[];

.visible .entry _Z11reduceinterPjS_j(
	.param .u64 .ptr .align 1 _Z11reduceinterPjS_j_param_0,
	.param .u64 .ptr .align 1 _Z11reduceinterPjS_j_param_1,
	.param .u32 _Z11reduceinterPjS_j_param_2
)
{
	.reg .pred 	%p<6>;
	.reg .b32 	%r<23>;
	.reg .b64 	%rd<9>;

	ld.param.u64 	%rd1, [_Z11reduceinterPjS_j_param_0];
	ld.param.u64 	%rd2, [_Z11reduceinterPjS_j_param_1];
	ld.param.u32 	%r8, [_Z11reduceinterPjS_j_param_2];
	mov.u32 	%r1, %tid.x;
	mov.u32 	%r2, %ctaid.x;
	mov.u32 	%r3, %ntid.x;
	mad.lo.s32 	%r4, %r2, %r3, %r1;
	shl.b32 	%r9, %r1, 2;
	mov.u32 	%r10, sdata;
	add.s32 	%r5, %r10, %r9;
	mov.b32 	%r11, 0;
	st.shared.u32 	[%r5], %r11;
	setp.ge.u32 	%p1, %r4, %r8;
	@%p1 bra 	$L__BB0_2;
	cvta.to.global.u64 	%rd3, %rd2;
	mul.wide.u32 	%rd4, %r4, 4;
	add.s64 	%rd5, %rd3, %rd4;
	ld.global.u32 	%r12, [%rd5];
	st.shared.u32 	[%r5], %r12;
$L__BB0_2:
	bar.sync 	0;
	setp.lt.u32 	%p2, %r3, 2;
	@%p2 bra 	$L__BB0_7;
	mov.b32 	%r22, 1;
$L__BB0_4:
	shl.b32 	%r7, %r22, 1;
	add.s32 	%r14, %r7, -1;
	and.b32  	%r15, %r14, %r1;
	setp.ne.s32 	%p3, %r15, 0;
	@%p3 bra 	$L__BB0_6;
	shl.b32 	%r16, %r22, 2;
	add.s32 	%r17, %r5, %r16;
	ld.shared.u32 	%r18, [%r17];
	ld.shared.u32 	%r19, [%r5];
	add.s32 	%r20, %r19, %r18;
	st.shared.u32 	[%r5], %r20;
$L__BB0_6:
	bar.sync 	0;
	setp.lt.u32 	%p4, %r7, %r3;
	mov.u32 	%r22, %r7;
	@%p4 bra 	$L__BB0_4;
$L__BB0_7:
	setp.ne.s32 	%p5, %r1, 0;
	@%p5 bra 	$L__BB0_9;
	ld.shared.u32 	%r21, [sdata];
	cvta.to.global.u64 	%rd6, %rd1;
	mul.wide.u32 	%rd7, %r2, 4;
	add.s64 	%rd8, %rd6, %rd7;
	st.global.u32 	[%rd8], %r21;
$L__BB0_9:
	ret;

}


// ===== COMPILED SASS (sm_100) =====

	.target	sm_100

	.elftype	@"ET_EXEC"


//--------------------- .note.nv.tkinfo           --------------------------
	.section	.note.nv.tkinfo,"",@"SHT_NOTE"
	.sectionflags	@"SHF_NOTE_NV_TKINFO"
	.tkinfo
        /*0018*/ 	.word	0x00000002
        /*0030*/ 	.string	""
        /*0030*/ 	.string	"ptxas"
        /*0030*/ 	.string	"Cuda compilation tools, release 13.0, V13.0.88"
        /*0030*/ 	.string	"Build cuda_13.0.r13.0/compiler.36424714_0"
        /*0030*/ 	.string	"-arch sm_100 -m 64 "



//--------------------- .note.nv.cuinfo           --------------------------
	.section	.note.nv.cuinfo,"",@"SHT_NOTE"
	.sectionflags	@"SHF_NOTE_NV_CUINFO"
        /*0018*/ 	.short	0x0002
        /*001a*/ 	.short	0x0064
        /*001c*/ 	.short	0x0082
	.zero		2


//--------------------- .nv.info                  --------------------------
	.section	.nv.info,"",@"SHT_CUDA_INFO"
	.align	4


	//----- nvinfo : EIATTR_REGCOUNT
	.align		4
        /*0000*/ 	.byte	0x04, 0x2f
        /*0002*/ 	.short	(.L_1 - .L_0)
	.align		4
.L_0:
        /*0004*/ 	.word	index@(_Z11reduceinterPjS_j)
        /*0008*/ 	.word	0x0000000c


	//----- nvinfo : EIATTR_FRAME_SIZE
	.align		4
.L_1:
        /*000c*/ 	.byte	0x04, 0x11
        /*000e*/ 	.short	(.L_3 - .L_2)
	.align		4
.L_2:
        /*0010*/ 	.word	index@(_Z11reduceinterPjS_j)
        /*0014*/ 	.word	0x00000000


	//----- nvinfo : EIATTR_MIN_STACK_SIZE
	.align		4
.L_3:
        /*0018*/ 	.byte	0x04, 0x12
        /*001a*/ 	.short	(.L_5 - .L_4)
	.align		4
.L_4:
        /*001c*/ 	.word	index@(_Z11reduceinterPjS_j)
        /*0020*/ 	.word	0x00000000
.L_5:


//--------------------- .nv.compat                --------------------------
	.section	.nv.compat,"",@"SHT_CUDA_COMPAT_INFO"
	.align	4
        /*0000*/ 	.byte	0x02, 0x09, 0x00, 0x00, 0x02, 0x02, 0x01, 0x00, 0x02, 0x05, 0x05, 0x00, 0x03, 0x07, 0x01, 0x01
        /*0010*/ 	.byte	0x02, 0x03, 0x00, 0x00, 0x02, 0x06, 0x01, 0x00, 0x04, 0x0b, 0x08, 0x00, 0x09, 0x00, 0x00, 0x00
        /*0020*/ 	.byte	0x00, 0x00, 0x00, 0x00


//--------------------- .nv.info._Z11reduceinterPjS_j --------------------------
	.section	.nv.info._Z11reduceinterPjS_j,"",@"SHT_CUDA_INFO"
	.sectionflags	@""
	.align	4


	//----- nvinfo : EIATTR_CUDA_API_VERSION
	.align		4
        /*0000*/ 	.byte	0x04, 0x37
        /*0002*/ 	.short	(.L_7 - .L_6)
.L_6:
        /*0004*/ 	.word	0x00000082


	//----- nvinfo : EIATTR_KPARAM_INFO
	.align		4
.L_7:
        /*0008*/ 	.byte	0x04, 0x17
        /*000a*/ 	.short	(.L_9 - .L_8)
.L_8:
        /*000c*/ 	.word	0x00000000
        /*0010*/ 	.short	0x0002
        /*0012*/ 	.short	0x0010
        /*0014*/ 	.byte	0x00, 0xf0, 0x11, 0x00


	//----- nvinfo : EIATTR_KPARAM_INFO
	.align		4
.L_9:
        /*0018*/ 	.byte	0x04, 0x17
        /*001a*/ 	.short	(.L_11 - .L_10)
.L_10:
        /*001c*/ 	.word	0x00000000
        /*0020*/ 	.short	0x0001
        /*0022*/ 	.short	0x0008
        /*0024*/ 	.byte	0x00, 0xf5, 0x21, 0x00


	//----- nvinfo : EIATTR_KPARAM_INFO
	.align		4
.L_11:
        /*0028*/ 	.byte	0x04, 0x17
        /*002a*/ 	.short	(.L_13 - .L_12)
.L_12:
        /*002c*/ 	.word	0x00000000
        /*0030*/ 	.short	0x0000
        /*0032*/ 	.short	0x0000
        /*0034*/ 	.byte	0x00, 0xf5, 0x21, 0x00


	//----- nvinfo : EIATTR_SPARSE_MMA_MASK
	.align		4
.L_13:
        /*0038*/ 	.byte	0x03, 0x50
        /*003a*/ 	.short	0x0000


	//----- nvinfo : EIATTR_MAXREG_COUNT
	.align		4
        /*003c*/ 	.byte	0x03, 0x1b
        /*003e*/ 	.short	0x00ff


	//----- nvinfo : EIATTR_NUM_BARRIERS
	.align		4
        /*0040*/ 	.byte	0x02, 0x4c
        /*0042*/ 	.byte	0x01
	.zero		1


	//----- nvinfo : EIATTR_MERCURY_ISA_VERSION
	.align		4
        /*0044*/ 	.byte	0x03, 0x5f
        /*0046*/ 	.short	0x0101


	//----- nvinfo : EIATTR_VRC_CTA_INIT_COUNT
	.align		4
        /*0048*/ 	.byte	0x02, 0x4a
	.zero		1
	.zero		1


	//----- nvinfo : EIATTR_EXIT_INSTR_OFFSETS
	.align		4
        /*004c*/ 	.byte	0x04, 0x1c
        /*004e*/ 	.short	(.L_15 - .L_14)


	//   ....[0]....
.L_14:
        /*0050*/ 	.word	0x00000220


	//   ....[1]....
        /*0054*/ 	.word	0x000002a0


	//----- nvinfo : EIATTR_CBANK_PARAM_SIZE
	.align		4
.L_15:
        /*0058*/ 	.byte	0x03, 0x19
        /*005a*/ 	.short	0x0014


	//----- nvinfo : EIATTR_PARAM_CBANK
	.align		4
        /*005c*/ 	.byte	0x04, 0x0a
        /*005e*/ 	.short	(.L_17 - .L_16)
	.align		4
.L_16:
        /*0060*/ 	.word	index@(.nv.constant0._Z11reduceinterPjS_j)
        /*0064*/ 	.short	0x0380
        /*0066*/ 	.short	0x0014


	//----- nvinfo : EIATTR_SW_WAR
	.align		4
.L_17:
        /*0068*/ 	.byte	0x04, 0x36
        /*006a*/ 	.short	(.L_19 - .L_18)
.L_18:
        /*006c*/ 	.word	0x00000008
.L_19:


//--------------------- .nv.callgraph             --------------------------
	.section	.nv.callgraph,"",@"SHT_CUDA_CALLGRAPH"
	.align	4
	.sectionentsize	8
	.align		4
        /*0000*/ 	.word	0x00000000
	.align		4
        /*0004*/ 	.word	0xffffffff
	.align		4
        /*0008*/ 	.word	0x00000000
	.align		4
        /*000c*/ 	.word	0xfffffffe
	.align		4
        /*0010*/ 	.word	0x00000000
	.align		4
        /*0014*/ 	.word	0xfffffffd
	.align		4
        /*0018*/ 	.word	0x00000000
	.align		4
        /*001c*/ 	.word	0xfffffffc


//--------------------- .text._Z11reduceinterPjS_j --------------------------
	.section	.text._Z11reduceinterPjS_j,"ax",@progbits
	.align	128
        .global         _Z11reduceinterPjS_j
        .type           _Z11reduceinterPjS_j,@function
        .size           _Z11reduceinterPjS_j,(.L_x_3 - _Z11reduceinterPjS_j)
        .other          _Z11reduceinterPjS_j,@"STO_CUDA_ENTRY STV_DEFAULT"
_Z11reduceinterPjS_j:
.text._Z11reduceinterPjS_j:
[----:B------:R-:W-:Y:S01]  /*0000*/  LDC R1, c[0x0][0x37c] ;  /* 0x0000df00ff017b82 */ /* 0x000fe20000000800 */
[----:B------:R-:W0:Y:S01]  /*0010*/  S2R R7, SR_TID.X ;  /* 0x0000000000077919 */ /* 0x000e220000002100 */
[----:B------:R-:W0:Y:S01]  /*0020*/  LDCU UR8, c[0x0][0x360] ;  /* 0x00006c00ff0877ac */ /* 0x000e220008000800 */
[----:B------:R-:W-:Y:S01]  /*0030*/  IMAD.MOV.U32 R9, RZ, RZ, RZ ;  /* 0x000000ffff097224 */ /* 0x000fe200078e00ff */
[----:B------:R-:W0:Y:S01]  /*0040*/  S2R R4, SR_CTAID.X ;  /* 0x0000000000047919 */ /* 0x000e220000002500 */
[----:B------:R-:W1:Y:S01]  /*0050*/  LDCU UR4, c[0x0][0x390] ;  /* 0x00007200ff0477ac */ /* 0x000e620008000800 */
[----:B------:R-:W2:Y:S01]  /*0060*/  LDCU.64 UR6, c[0x0][0x358] ;  /* 0x00006b00ff0677ac */ /* 0x000ea20008000a00 */
[----:B0-----:R-:W-:-:S05]  /*0070*/  IMAD R5, R4, UR8, R7 ;  /* 0x0000000804057c24 */ /* 0x001fca000f8e0207 */
[----:B-1----:R-:W-:-:S13]  /*0080*/  ISETP.GE.U32.AND P0, PT, R5, UR4, PT ;  /* 0x0000000405007c0c */ /* 0x002fda000bf06070 */
[----:B------:R-:W0:Y:S02]  /*0090*/  @!P0 LDC.64 R2, c[0x0][0x388] ;  /* 0x0000e200ff028b82 */ /* 0x000e240000000a00 */
[----:B0-----:R-:W-:-:S05]  /*00a0*/  @!P0 IMAD.WIDE.U32 R2, R5, 0x4, R2 ;  /* 0x0000000405028825 */ /* 0x001fca00078e0002 */
[----:B--2---:R-:W2:Y:S01]  /*00b0*/  @!P0 LDG.E R9, desc[UR6][R2.64] ;  /* 0x0000000602098981 */ /* 0x004ea2000c1e1900 */
[----:B------:R-:W0:Y:S01]  /*00c0*/  S2UR UR5, SR_CgaCtaId ;  /* 0x00000000000579c3 */ /* 0x000e220000008800 */
[----:B------:R-:W-:Y:S01]  /*00d0*/  UMOV UR4, 0x400 ;  /* 0x0000040000047882 */ /* 0x000fe20000000000 */
[----:B------:R-:W-:Y:S01]  /*00e0*/  UISETP.GE.U32.AND UP0, UPT, UR8, 0x2, UPT ;  /* 0x000000020800788c */ /* 0x000fe2000bf06070 */
[----:B------:R-:W-:Y:S01]  /*00f0*/  ISETP.NE.AND P0, PT, R7, RZ, PT ;  /* 0x000000ff0700720c */ /* 0x000fe20003f05270 */
[----:B0-----:R-:W-:-:S06]  /*0100*/  ULEA UR4, UR5, UR4, 0x18 ;  /* 0x0000000405047291 */ /* 0x001fcc000f8ec0ff */
[----:B------:R-:W-:-:S05]  /*0110*/  LEA R0, R7, UR4, 0x2 ;  /* 0x0000000407007c11 */ /* 0x000fca000f8e10ff */
[----:B--2---:R0:W-:Y:S01]  /*0120*/  STS [R0], R9 ;  /* 0x0000000900007388 */ /* 0x0041e20000000800 */
[----:B------:R-:W-:Y:S06]  /*0130*/  BAR.SYNC.DEFER_BLOCKING 0x0 ;  /* 0x0000000000007b1d */ /* 0x000fec0000010000 */
[----:B------:R-:W-:Y:S05]  /*0140*/  BRA.U !UP0, `(.L_x_0) ;  /* 0x0000000108347547 */ /* 0x000fea000b800000 */
[----:B------:R-:W-:-:S07]  /*0150*/  HFMA2 R3, -RZ, RZ, 0, 5.9604644775390625e-08 ;  /* 0x00000001ff037431 */ /* 0x000fce00000001ff */
.L_x_1:
[----:B------:R-:W-:-:S05]  /*0160*/  IMAD.SHL.U32 R6, R3, 0x2, RZ ;  /* 0x0000000203067824 */ /* 0x000fca00078e00ff */
[----:B------:R-:W-:-:S04]  /*0170*/  IADD3 R2, PT, PT, R6, -0x1, RZ ;  /* 0xffffffff06027810 */ /* 0x000fc80007ffe0ff */
[----:B------:R-:W-:-:S13]  /*0180*/  LOP3.LUT P1, RZ, R2, R7, RZ, 0xc0, !PT ;  /* 0x0000000702ff7212 */ /* 0x000fda000782c0ff */
[----:B------:R-:W-:Y:S02]  /*0190*/  @!P1 IMAD R2, R3, 0x4, R0 ;  /* 0x0000000403029824 */ /* 0x000fe400078e0200 */
[----:B------:R-:W-:Y:S04]  /*01a0*/  @!P1 LDS R3, [R0] ;  /* 0x0000000000039984 */ /* 0x000fe80000000800 */
[----:B------:R-:W1:Y:S02]  /*01b0*/  @!P1 LDS R2, [R2] ;  /* 0x0000000002029984 */ /* 0x000e640000000800 */
[----:B-1----:R-:W-:Y:S01]  /*01c0*/  @!P1 IADD3 R5, PT, PT, R2, R3, RZ ;  /* 0x0000000302059210 */ /* 0x002fe20007ffe0ff */
[----:B------:R-:W-:-:S04]  /*01d0*/  IMAD.MOV.U32 R3, RZ, RZ, R6 ;  /* 0x000000ffff037224 */ /* 0x000fc800078e0006 */
[----:B------:R1:W-:Y:S01]  /*01e0*/  @!P1 STS [R0], R5 ;  /* 0x0000000500009388 */ /* 0x0003e20000000800 */
[----:B------:R-:W-:Y:S01]  /*01f0*/  BAR.SYNC.DEFER_BLOCKING 0x0 ;  /* 0x0000000000007b1d */ /* 0x000fe20000010000 */
[----:B------:R-:W-:-:S13]  /*0200*/  ISETP.GE.U32.AND P1, PT, R6, UR8, PT ;  /* 0x0000000806007c0c */ /* 0x000fda000bf26070 */
[----:B-1----:R-:W-:Y:S05]  /*0210*/  @!P1 BRA `(.L_x_1) ;  /* 0xfffffffc00d09947 */ /* 0x002fea000383ffff */
.L_x_0:
[----:B------:R-:W-:Y:S05]  /*0220*/  @P0 EXIT ;  /* 0x000000000000094d */ /* 0x000fea0003800000 */
[----:B------:R-:W1:Y:S01]  /*0230*/  S2UR UR5, SR_CgaCtaId ;  /* 0x00000000000579c3 */ /* 0x000e620000008800 */
[----:B------:R-:W-:-:S07]  /*0240*/  UMOV UR4, 0x400 ;  /* 0x0000040000047882 */ /* 0x000fce0000000000 */
[----:B------:R-:W2:Y:S01]  /*0250*/  LDC.64 R2, c[0x0][0x380] ;  /* 0x0000e000ff027b82 */ /* 0x000ea20000000a00 */
[----:B-1----:R-:W-:Y:S01]  /*0260*/  ULEA UR4, UR5, UR4, 0x18 ;  /* 0x0000000405047291 */ /* 0x002fe2000f8ec0ff */
[----:B--2---:R-:W-:-:S08]  /*0270*/  IMAD.WIDE.U32 R2, R4, 0x4, R2 ;  /* 0x0000000404027825 */ /* 0x004fd000078e0002 */
[----:B------:R-:W1:Y:S04]  /*0280*/  LDS R5, [UR4] ;  /* 0x00000004ff057984 */ /* 0x000e680008000800 */
[----:B-1----:R-:W-:Y:S01]  /*0290*/  STG.E desc[UR6][R2.64], R5 ;  /* 0x0000000502007986 */ /* 0x002fe2000c101906 */
[----:B------:R-:W-:Y:S05]  /*02a0*/  EXIT ;  /* 0x000000000000794d */ /* 0x000fea0003800000 */
.L_x_2:
[----:B------:R-:W-:-:S00]  /*02b0*/  BRA `(.L_x_2) ;  /* 0xfffffffc00fc7947 */ /* 0x000fc0000383ffff */
[----:B------:R-:W-:-:S00]  /*02c0*/  NOP ;  /* 0x0000000000007918 */ /* 0x000fc00000000000 */
        /* <DEDUP_REMOVED lines=11> */
.L_x_3:


//--------------------- .nv.shared._Z11reduceinterPjS_j --------------------------
	.section	.nv.shared._Z11reduceinterPjS_j,"aw",@nobits
	.sectionflags	@""
	.align	16
	.zero		1024


//--------------------- .nv.shared.reserved.0     --------------------------
	.section	.nv.shared.reserved.0,"aw",@nobits
	.weak		__nv_reservedSMEM_offset_0_alias
	.size		__nv_reservedSMEM_offset_0_alias, 0, 64
	.other		__nv_reservedSMEM_offset_0_alias,@"STO_CUDA_RESERVED_SHARED STV_DEFAULT"
__nv_reservedSMEM_offset_0_alias:
	.zero		0
	.zero		64


//--------------------- .nv.constant0._Z11reduceinterPjS_j --------------------------
	.section	.nv.constant0._Z11reduceinterPjS_j,"a",@progbits
	.sectionflags	@""
	.align	4
.nv.constant0._Z11reduceinterPjS_j:
	.zero		916


//--------------------- SYMBOLS --------------------------

	.type		.nv.reservedSmem.offset0,@object
	.size		.nv.reservedSmem.offset0,0x4
	.type		.nv.reservedSmem.cap,@object
	.size		.nv.reservedSmem.cap,0x4
